//
// Generated by NVIDIA NVVM Compiler
//
// Compiler Build ID: CL-36424714
// Cuda compilation tools, release 13.0, V13.0.88
// Based on NVVM 20.0.0
//

.version 9.0
.target sm_100
.address_size 64

	// .globl	_Z11heat_kernelPfS_j

.visible .entry _Z11heat_kernelPfS_j(
	.param .u64 .ptr .align 1 _Z11heat_kernelPfS_j_param_0,
	.param .u64 .ptr .align 1 _Z11heat_kernelPfS_j_param_1,
	.param .u32 _Z11heat_kernelPfS_j_param_2
)
{
	.reg .pred 	%p<38>;
	.reg .b32 	%r<77>;
	.reg .b32 	%f<57>;
	.reg .b64 	%rd<75>;

	ld.param.u64 	%rd3, [_Z11heat_kernelPfS_j_param_0];
	ld.param.u64 	%rd4, [_Z11heat_kernelPfS_j_param_1];
	ld.param.u32 	%r23, [_Z11heat_kernelPfS_j_param_2];
	cvta.to.global.u64 	%rd1, %rd4;
	cvta.to.global.u64 	%rd2, %rd3;
	mov.u32 	%r24, %ctaid.x;
	mov.u32 	%r1, %ntid.x;
	mov.u32 	%r25, %tid.x;
	mad.lo.s32 	%r74, %r24, %r1, %r25;
	mov.u32 	%r26, %ctaid.y;
	mov.u32 	%r27, %ntid.y;
	mov.u32 	%r28, %tid.y;
	mad.lo.s32 	%r3, %r26, %r27, %r28;
	mov.u32 	%r29, %nctaid.y;
	mul.lo.s32 	%r4, %r27, %r29;
	setp.ge.u32 	%p3, %r74, %r23;
	@%p3 bra 	$L__BB0_24;
	add.s32 	%r5, %r23, -1;
	add.s32 	%r6, %r3, %r4;
	max.u32 	%r30, %r23, %r6;
	setp.lt.u32 	%p4, %r6, %r23;
	selp.u32 	%r31, 1, 0, %p4;
	add.s32 	%r32, %r6, %r31;
	sub.s32 	%r33, %r30, %r32;
	div.u32 	%r34, %r33, %r4;
	add.s32 	%r7, %r34, %r31;
	and.b32  	%r8, %r7, 3;
	setp.ne.s32 	%p5, %r3, 0;
	setp.lt.u32 	%p6, %r3, %r5;
	and.pred  	%p1, %p5, %p6;
	add.s32 	%r9, %r6, %r4;
	add.s32 	%r10, %r9, %r4;
	mov.u32 	%r35, %nctaid.x;
	mul.lo.s32 	%r11, %r1, %r35;
$L__BB0_2:
	setp.ge.u32 	%p7, %r3, %r23;
	@%p7 bra 	$L__BB0_23;
	setp.eq.s32 	%p8, %r8, 3;
	setp.gt.s32 	%p9, %r74, 0;
	setp.lt.u32 	%p10, %r74, %r5;
	and.pred  	%p2, %p9, %p10;
	add.s32 	%r36, %r74, -1;
	mul.lo.s32 	%r13, %r36, %r23;
	shl.b32 	%r37, %r23, 1;
	add.s32 	%r14, %r13, %r37;
	not.b32 	%r38, %r23;
	add.s32 	%r15, %r14, %r38;
	mov.u32 	%r75, %r3;
	@%p8 bra 	$L__BB0_12;
	and.pred  	%p11, %p1, %p2;
	not.pred 	%p12, %p11;
	@%p12 bra 	$L__BB0_6;
	add.s32 	%r39, %r3, %r13;
	mul.wide.u32 	%rd5, %r39, 4;
	add.s64 	%rd6, %rd2, %rd5;
	ld.global.f32 	%f1, [%rd6];
	add.s32 	%r40, %r3, %r14;
	mul.wide.u32 	%rd7, %r40, 4;
	add.s64 	%rd8, %rd2, %rd7;
	ld.global.f32 	%f2, [%rd8];
	add.f32 	%f3, %f1, %f2;
	add.s32 	%r41, %r15, %r3;
	mul.wide.u32 	%rd9, %r41, 4;
	add.s64 	%rd10, %rd2, %rd9;
	ld.global.f32 	%f4, [%rd10];
	add.f32 	%f5, %f3, %f4;
	add.s32 	%r42, %r41, 2;
	mul.wide.u32 	%rd11, %r42, 4;
	add.s64 	%rd12, %rd2, %rd11;
	ld.global.f32 	%f6, [%rd12];
	add.f32 	%f7, %f5, %f6;
	mul.f32 	%f8, %f7, 0f3E800000;
	add.s32 	%r43, %r41, 1;
	mul.wide.u32 	%rd13, %r43, 4;
	add.s64 	%rd14, %rd1, %rd13;
	st.global.f32 	[%rd14], %f8;
$L__BB0_6:
	setp.eq.s32 	%p13, %r8, 0;
	mov.u32 	%r75, %r6;
	@%p13 bra 	$L__BB0_12;
	setp.ge.u32 	%p14, %r6, %r5;
	not.pred 	%p15, %p2;
	or.pred  	%p16, %p14, %p15;
	@%p16 bra 	$L__BB0_9;
	add.s32 	%r44, %r6, %r13;
	mul.wide.u32 	%rd15, %r44, 4;
	add.s64 	%rd16, %rd2, %rd15;
	ld.global.f32 	%f9, [%rd16];
	add.s32 	%r45, %r6, %r14;
	mul.wide.u32 	%rd17, %r45, 4;
	add.s64 	%rd18, %rd2, %rd17;
	ld.global.f32 	%f10, [%rd18];
	add.f32 	%f11, %f9, %f10;
	add.s32 	%r46, %r15, %r6;
	mul.wide.u32 	%rd19, %r46, 4;
	add.s64 	%rd20, %rd2, %rd19;
	ld.global.f32 	%f12, [%rd20];
	add.f32 	%f13, %f11, %f12;
	add.s32 	%r47, %r46, 2;
	mul.wide.u32 	%rd21, %r47, 4;
	add.s64 	%rd22, %rd2, %rd21;
	ld.global.f32 	%f14, [%rd22];
	add.f32 	%f15, %f13, %f14;
	mul.f32 	%f16, %f15, 0f3E800000;
	add.s32 	%r48, %r46, 1;
	mul.wide.u32 	%rd23, %r48, 4;
	add.s64 	%rd24, %rd1, %rd23;
	st.global.f32 	[%rd24], %f16;
$L__BB0_9:
	setp.eq.s32 	%p17, %r8, 1;
	mov.u32 	%r75, %r9;
	@%p17 bra 	$L__BB0_12;
	setp.ge.u32 	%p18, %r9, %r5;
	or.pred  	%p20, %p18, %p15;
	mov.u32 	%r75, %r10;
	@%p20 bra 	$L__BB0_12;
	add.s32 	%r49, %r9, %r13;
	mul.wide.u32 	%rd25, %r49, 4;
	add.s64 	%rd26, %rd2, %rd25;
	ld.global.f32 	%f17, [%rd26];
	add.s32 	%r50, %r9, %r14;
	mul.wide.u32 	%rd27, %r50, 4;
	add.s64 	%rd28, %rd2, %rd27;
	ld.global.f32 	%f18, [%rd28];
	add.f32 	%f19, %f17, %f18;
	add.s32 	%r51, %r15, %r9;
	mul.wide.u32 	%rd29, %r51, 4;
	add.s64 	%rd30, %rd2, %rd29;
	ld.global.f32 	%f20, [%rd30];
	add.f32 	%f21, %f19, %f20;
	add.s32 	%r52, %r51, 2;
	mul.wide.u32 	%rd31, %r52, 4;
	add.s64 	%rd32, %rd2, %rd31;
	ld.global.f32 	%f22, [%rd32];
	add.f32 	%f23, %f21, %f22;
	mul.f32 	%f24, %f23, 0f3E800000;
	add.s32 	%r53, %r51, 1;
	mul.wide.u32 	%rd33, %r53, 4;
	add.s64 	%rd34, %rd1, %rd33;
	st.global.f32 	[%rd34], %f24;
	mov.u32 	%r75, %r10;
$L__BB0_12:
	setp.lt.u32 	%p21, %r7, 3;
	@%p21 bra 	$L__BB0_23;
	not.pred 	%p28, %p2;
$L__BB0_14:
	setp.ne.s32 	%p22, %r75, 0;
	setp.lt.u32 	%p23, %r75, %r5;
	and.pred  	%p24, %p22, %p23;
	and.pred  	%p25, %p24, %p2;
	not.pred 	%p26, %p25;
	@%p26 bra 	$L__BB0_16;
	add.s32 	%r54, %r75, %r13;
	mul.wide.u32 	%rd35, %r54, 4;
	add.s64 	%rd36, %rd2, %rd35;
	ld.global.f32 	%f25, [%rd36];
	add.s32 	%r55, %r75, %r14;
	mul.wide.u32 	%rd37, %r55, 4;
	add.s64 	%rd38, %rd2, %rd37;
	ld.global.f32 	%f26, [%rd38];
	add.f32 	%f27, %f25, %f26;
	add.s32 	%r56, %r15, %r75;
	mul.wide.u32 	%rd39, %r56, 4;
	add.s64 	%rd40, %rd2, %rd39;
	ld.global.f32 	%f28, [%rd40];
	add.f32 	%f29, %f27, %f28;
	add.s32 	%r57, %r56, 2;
	mul.wide.u32 	%rd41, %r57, 4;
	add.s64 	%rd42, %rd2, %rd41;
	ld.global.f32 	%f30, [%rd42];
	add.f32 	%f31, %f29, %f30;
	mul.f32 	%f32, %f31, 0f3E800000;
	add.s32 	%r58, %r56, 1;
	mul.wide.u32 	%rd43, %r58, 4;
	add.s64 	%rd44, %rd1, %rd43;
	st.global.f32 	[%rd44], %f32;
$L__BB0_16:
	add.s32 	%r18, %r75, %r4;
	setp.ge.u32 	%p27, %r18, %r5;
	or.pred  	%p29, %p27, %p28;
	@%p29 bra 	$L__BB0_18;
	add.s32 	%r59, %r18, %r13;
	mul.wide.u32 	%rd45, %r59, 4;
	add.s64 	%rd46, %rd2, %rd45;
	ld.global.f32 	%f33, [%rd46];
	add.s32 	%r60, %r18, %r14;
	mul.wide.u32 	%rd47, %r60, 4;
	add.s64 	%rd48, %rd2, %rd47;
	ld.global.f32 	%f34, [%rd48];
	add.f32 	%f35, %f33, %f34;
	add.s32 	%r61, %r15, %r18;
	mul.wide.u32 	%rd49, %r61, 4;
	add.s64 	%rd50, %rd2, %rd49;
	ld.global.f32 	%f36, [%rd50];
	add.f32 	%f37, %f35, %f36;
	add.s32 	%r62, %r61, 2;
	mul.wide.u32 	%rd51, %r62, 4;
	add.s64 	%rd52, %rd2, %rd51;
	ld.global.f32 	%f38, [%rd52];
	add.f32 	%f39, %f37, %f38;
	mul.f32 	%f40, %f39, 0f3E800000;
	add.s32 	%r63, %r61, 1;
	mul.wide.u32 	%rd53, %r63, 4;
	add.s64 	%rd54, %rd1, %rd53;
	st.global.f32 	[%rd54], %f40;
$L__BB0_18:
	add.s32 	%r19, %r18, %r4;
	setp.ge.u32 	%p30, %r19, %r5;
	or.pred  	%p32, %p30, %p28;
	@%p32 bra 	$L__BB0_20;
	add.s32 	%r64, %r19, %r13;
	mul.wide.u32 	%rd55, %r64, 4;
	add.s64 	%rd56, %rd2, %rd55;
	ld.global.f32 	%f41, [%rd56];
	add.s32 	%r65, %r19, %r14;
	mul.wide.u32 	%rd57, %r65, 4;
	add.s64 	%rd58, %rd2, %rd57;
	ld.global.f32 	%f42, [%rd58];
	add.f32 	%f43, %f41, %f42;
	add.s32 	%r66, %r15, %r19;
	mul.wide.u32 	%rd59, %r66, 4;
	add.s64 	%rd60, %rd2, %rd59;
	ld.global.f32 	%f44, [%rd60];
	add.f32 	%f45, %f43, %f44;
	add.s32 	%r67, %r66, 2;
	mul.wide.u32 	%rd61, %r67, 4;
	add.s64 	%rd62, %rd2, %rd61;
	ld.global.f32 	%f46, [%rd62];
	add.f32 	%f47, %f45, %f46;
	mul.f32 	%f48, %f47, 0f3E800000;
	add.s32 	%r68, %r66, 1;
	mul.wide.u32 	%rd63, %r68, 4;
	add.s64 	%rd64, %rd1, %rd63;
	st.global.f32 	[%rd64], %f48;
$L__BB0_20:
	add.s32 	%r20, %r19, %r4;
	setp.ge.u32 	%p33, %r20, %r5;
	or.pred  	%p35, %p33, %p28;
	@%p35 bra 	$L__BB0_22;
	add.s32 	%r69, %r20, %r13;
	mul.wide.u32 	%rd65, %r69, 4;
	add.s64 	%rd66, %rd2, %rd65;
	ld.global.f32 	%f49, [%rd66];
	add.s32 	%r70, %r20, %r14;
	mul.wide.u32 	%rd67, %r70, 4;
	add.s64 	%rd68, %rd2, %rd67;
	ld.global.f32 	%f50, [%rd68];
	add.f32 	%f51, %f49, %f50;
	add.s32 	%r71, %r15, %r20;
	mul.wide.u32 	%rd69, %r71, 4;
	add.s64 	%rd70, %rd2, %rd69;
	ld.global.f32 	%f52, [%rd70];
	add.f32 	%f53, %f51, %f52;
	add.s32 	%r72, %r71, 2;
	mul.wide.u32 	%rd71, %r72, 4;
	add.s64 	%rd72, %rd2, %rd71;
	ld.global.f32 	%f54, [%rd72];
	add.f32 	%f55, %f53, %f54;
	mul.f32 	%f56, %f55, 0f3E800000;
	add.s32 	%r73, %r71, 1;
	mul.wide.u32 	%rd73, %r73, 4;
	add.s64 	%rd74, %rd1, %rd73;
	st.global.f32 	[%rd74], %f56;
$L__BB0_22:
	add.s32 	%r75, %r20, %r4;
	setp.lt.u32 	%p36, %r75, %r23;
	@%p36 bra 	$L__BB0_14;
$L__BB0_23:
	add.s32 	%r74, %r74, %r11;
	setp.lt.u32 	%p37, %r74, %r23;
	@%p37 bra 	$L__BB0_2;
$L__BB0_24:
	ret;

}


// ===== COMPILED SASS (sm_100) =====

	.target	sm_100

	.elftype	@"ET_EXEC"


//--------------------- .note.nv.tkinfo           --------------------------
	.section	.note.nv.tkinfo,"",@"SHT_NOTE"
	.sectionflags	@"SHF_NOTE_NV_TKINFO"
	.tkinfo
        /*0018*/ 	.word	0x00000002
        /*0030*/ 	.string	""
        /*0030*/ 	.string	"ptxas"
        /*0030*/ 	.string	"Cuda compilation tools, release 13.0, V13.0.88"
        /*0030*/ 	.string	"Build cuda_13.0.r13.0/compiler.36424714_0"
        /*0030*/ 	.string	"-arch sm_100 -m 64 "



//--------------------- .note.nv.cuinfo           --------------------------
	.section	.note.nv.cuinfo,"",@"SHT_NOTE"
	.sectionflags	@"SHF_NOTE_NV_CUINFO"
        /*0018*/ 	.short	0x0002
        /*001a*/ 	.short	0x0064
        /*001c*/ 	.short	0x0082
	.zero		2


//--------------------- .nv.info                  --------------------------
	.section	.nv.info,"",@"SHT_CUDA_INFO"
	.align	4


	//----- nvinfo : EIATTR_REGCOUNT
	.align		4
        /*0000*/ 	.byte	0x04, 0x2f
        /*0002*/ 	.short	(.L_1 - .L_0)
	.align		4
.L_0:
        /*0004*/ 	.word	index@(_Z11heat_kernelPfS_j)
        /*0008*/ 	.word	0x00000020


	//----- nvinfo : EIATTR_FRAME_SIZE
	.align		4
.L_1:
        /*000c*/ 	.byte	0x04, 0x11
        /*000e*/ 	.short	(.L_3 - .L_2)
	.align		4
.L_2:
        /*0010*/ 	.word	index@(_Z11heat_kernelPfS_j)
        /*0014*/ 	.word	0x00000000


	//----- nvinfo : EIATTR_MIN_STACK_SIZE
	.align		4
.L_3:
        /*0018*/ 	.byte	0x04, 0x12
        /*001a*/ 	.short	(.L_5 - .L_4)
	.align		4
.L_4:
        /*001c*/ 	.word	index@(_Z11heat_kernelPfS_j)
        /*0020*/ 	.word	0x00000000
.L_5:


//--------------------- .nv.compat                --------------------------
	.section	.nv.compat,"",@"SHT_CUDA_COMPAT_INFO"
	.align	4
        /*0000*/ 	.byte	0x02, 0x09, 0x00, 0x00, 0x02, 0x02, 0x01, 0x00, 0x02, 0x05, 0x05, 0x00, 0x03, 0x07, 0x01, 0x01
        /*0010*/ 	.byte	0x02, 0x03, 0x00, 0x00, 0x02, 0x06, 0x01, 0x00, 0x04, 0x0b, 0x08, 0x00, 0x09, 0x00, 0x00, 0x00
        /*0020*/ 	.byte	0x00, 0x00, 0x00, 0x00


//--------------------- .nv.info._Z11heat_kernelPfS_j --------------------------
	.section	.nv.info._Z11heat_kernelPfS_j,"",@"SHT_CUDA_INFO"
	.sectionflags	@""
	.align	4


	//----- nvinfo : EIATTR_CUDA_API_VERSION
	.align		4
        /*0000*/ 	.byte	0x04, 0x37
        /*0002*/ 	.short	(.L_7 - .L_6)
.L_6:
        /*0004*/ 	.word	0x00000082


	//----- nvinfo : EIATTR_KPARAM_INFO
	.align		4
.L_7:
        /*0008*/ 	.byte	0x04, 0x17
        /*000a*/ 	.short	(.L_9 - .L_8)
.L_8:
        /*000c*/ 	.word	0x00000000
        /*0010*/ 	.short	0x0002
        /*0012*/ 	.short	0x0010
        /*0014*/ 	.byte	0x00, 0xf0, 0x11, 0x00


	//----- nvinfo : EIATTR_KPARAM_INFO
	.align		4
.L_9:
        /*0018*/ 	.byte	0x04, 0x17
        /*001a*/ 	.short	(.L_11 - .L_10)
.L_10:
        /*001c*/ 	.word	0x00000000
        /*0020*/ 	.short	0x0001
        /*0022*/ 	.short	0x0008
        /*0024*/ 	.byte	0x00, 0xf5, 0x21, 0x00


	//----- nvinfo : EIATTR_KPARAM_INFO
	.align		4
.L_11:
        /*0028*/ 	.byte	0x04, 0x17
        /*002a*/ 	.short	(.L_13 - .L_12)
.L_12:
        /*002c*/ 	.word	0x00000000
        /*0030*/ 	.short	0x0000
        /*0032*/ 	.short	0x0000
        /*0034*/ 	.byte	0x00, 0xf5, 0x21, 0x00


	//----- nvinfo : EIATTR_SPARSE_MMA_MASK
	.align		4
.L_13:
        /*0038*/ 	.byte	0x03, 0x50
        /*003a*/ 	.short	0x0000


	//----- nvinfo : EIATTR_MAXREG_COUNT
	.align		4
        /*003c*/ 	.byte	0x03, 0x1b
        /*003e*/ 	.short	0x00ff


	//----- nvinfo : EIATTR_MERCURY_ISA_VERSION
	.align		4
        /*0040*/ 	.byte	0x03, 0x5f
        /*0042*/ 	.short	0x0101


	//----- nvinfo : EIATTR_VRC_CTA_INIT_COUNT
	.align		4
        /*0044*/ 	.byte	0x02, 0x4a
	.zero		1
	.zero		1


	//----- nvinfo : EIATTR_EXIT_INSTR_OFFSETS
	.align		4
        /*0048*/ 	.byte	0x04, 0x1c
        /*004a*/ 	.short	(.L_15 - .L_14)


	//   ....[0]....
.L_14:
        /*004c*/ 	.word	0x000000d0


	//   ....[1]....
        /*0050*/ 	.word	0x00000f80


	//----- nvinfo : EIATTR_CRS_STACK_SIZE
	.align		4
.L_15:
        /*0054*/ 	.byte	0x04, 0x1e
        /*0056*/ 	.short	(.L_17 - .L_16)
.L_16:
        /*0058*/ 	.word	0x00000000


	//----- nvinfo : EIATTR_CBANK_PARAM_SIZE
	.align		4
.L_17:
        /*005c*/ 	.byte	0x03, 0x19
        /*005e*/ 	.short	0x0014


	//----- nvinfo : EIATTR_PARAM_CBANK
	.align		4
        /*0060*/ 	.byte	0x04, 0x0a
        /*0062*/ 	.short	(.L_19 - .L_18)
	.align		4
.L_18:
        /*0064*/ 	.word	index@(.nv.constant0._Z11heat_kernelPfS_j)
        /*0068*/ 	.short	0x0380
        /*006a*/ 	.short	0x0014


	//----- nvinfo : EIATTR_SW_WAR
	.align		4
.L_19:
        /*006c*/ 	.byte	0x04, 0x36
        /*006e*/ 	.short	(.L_21 - .L_20)
.L_20:
        /*0070*/ 	.word	0x00000008
.L_21:


//--------------------- .nv.callgraph             --------------------------
	.section	.nv.callgraph,"",@"SHT_CUDA_CALLGRAPH"
	.align	4
	.sectionentsize	8
	.align		4
        /*0000*/ 	.word	0x00000000
	.align		4
        /*0004*/ 	.word	0xffffffff
	.align		4
        /*0008*/ 	.word	0x00000000
	.align		4
        /*000c*/ 	.word	0xfffffffe
	.align		4
        /*0010*/ 	.word	0x00000000
	.align		4
        /*0014*/ 	.word	0xfffffffd
	.align		4
        /*0018*/ 	.word	0x00000000
	.align		4
        /*001c*/ 	.word	0xfffffffc


//--------------------- .text._Z11heat_kernelPfS_j --------------------------
	.section	.text._Z11heat_kernelPfS_j,"ax",@progbits
	.align	128
        .global         _Z11heat_kernelPfS_j
        .type           _Z11heat_kernelPfS_j,@function
        .size           _Z11heat_kernelPfS_j,(.L_x_11 - _Z11heat_kernelPfS_j)
        .other          _Z11heat_kernelPfS_j,@"STO_CUDA_ENTRY STV_DEFAULT"
_Z11heat_kernelPfS_j:
.text._Z11heat_kernelPfS_j:
[----:B------:R-:W-:Y:S01]  /*0000*/  LDC R1, c[0x0][0x37c] ;  /* 0x0000df00ff017b82 */ /* 0x000fe20000000800 */
[----:B------:R-:W0:Y:S07]  /*0010*/  S2R R3, SR_TID.X ;  /* 0x0000000000037919 */ /* 0x000e2e0000002100 */
[----:B------:R-:W0:Y:S01]  /*0020*/  S2UR UR5, SR_CTAID.X ;  /* 0x00000000000579c3 */ /* 0x000e220000002500 */
[----:B------:R-:W1:Y:S01]  /*0030*/  LDCU UR4, c[0x0][0x390] ;  /* 0x00007200ff0477ac */ /* 0x000e620008000800 */
[----:B------:R-:W2:Y:S06]  /*0040*/  S2R R5, SR_TID.Y ;  /* 0x0000000000057919 */ /* 0x000eac0000002200 */
[----:B------:R-:W0:Y:S08]  /*0050*/  LDC R10, c[0x0][0x360] ;  /* 0x0000d800ff0a7b82 */ /* 0x000e300000000800 */
[----:B------:R-:W2:Y:S08]  /*0060*/  S2UR UR6, SR_CTAID.Y ;  /* 0x00000000000679c3 */ /* 0x000eb00000002600 */
[----:B------:R-:W2:Y:S01]  /*0070*/  LDC R2, c[0x0][0x364] ;  /* 0x0000d900ff027b82 */ /* 0x000ea20000000800 */
[----:B------:R-:W3:Y:S01]  /*0080*/  LDCU UR7, c[0x0][0x374] ;  /* 0x00006e80ff0777ac */ /* 0x000ee20008000800 */
[----:B0-----:R-:W-:-:S05]  /*0090*/  IMAD R6, R10, UR5, R3 ;  /* 0x000000050a067c24 */ /* 0x001fca000f8e0203 */
[----:B-1----:R-:W-:Y:S01]  /*00a0*/  ISETP.GE.U32.AND P0, PT, R6, UR4, PT ;  /* 0x0000000406007c0c */ /* 0x002fe2000bf06070 */
[C---:B--2---:R-:W-:Y:S02]  /*00b0*/  IMAD R0, R2.reuse, UR6, R5 ;  /* 0x0000000602007c24 */ /* 0x044fe4000f8e0205 */
[----:B---3--:R-:W-:-:S10]  /*00c0*/  IMAD R3, R2, UR7, RZ ;  /* 0x0000000702037c24 */ /* 0x008fd4000f8e02ff */
[----:B------:R-:W-:Y:S05]  /*00d0*/  @P0 EXIT ;  /* 0x000000000000094d */ /* 0x000fea0003800000 */
[----:B------:R-:W0:Y:S01]  /*00e0*/  I2F.U32.RP R9, R3 ;  /* 0x0000000300097306 */ /* 0x000e220000209000 */
[-C--:B------:R-:W-:Y:S01]  /*00f0*/  IADD3 R2, PT, PT, R0, R3.reuse, RZ ;  /* 0x0000000300027210 */ /* 0x080fe20007ffe0ff */
[----:B------:R-:W-:Y:S01]  /*0100*/  HFMA2 R4, -RZ, RZ, 0, 0 ;  /* 0x00000000ff047431 */ /* 0x000fe200000001ff */
[----:B------:R-:W-:Y:S01]  /*0110*/  IADD3 R11, PT, PT, RZ, -R3, RZ ;  /* 0x80000003ff0b7210 */ /* 0x000fe20007ffe0ff */
[----:B------:R-:W1:Y:S01]  /*0120*/  LDCU UR5, c[0x0][0x370] ;  /* 0x00006e00ff0577ac */ /* 0x000e620008000800 */
[C---:B------:R-:W-:Y:S02]  /*0130*/  ISETP.GE.U32.AND P0, PT, R2.reuse, UR4, PT ;  /* 0x0000000402007c0c */ /* 0x040fe4000bf06070 */
[----:B------:R-:W-:Y:S01]  /*0140*/  VIMNMX.U32 R7, PT, PT, R2, UR4, !PT ;  /* 0x0000000402077c48 */ /* 0x000fe2000ffe0000 */
[----:B------:R-:W-:Y:S01]  /*0150*/  UIADD3 UR4, UPT, UPT, UR4, -0x1, URZ ;  /* 0xffffffff04047890 */ /* 0x000fe2000fffe0ff */
[----:B------:R-:W-:Y:S01]  /*0160*/  SEL R8, RZ, 0x1, P0 ;  /* 0x00000001ff087807 */ /* 0x000fe20000000000 */
[----:B------:R-:W2:Y:S01]  /*0170*/  LDCU.64 UR6, c[0x0][0x358] ;  /* 0x00006b00ff0677ac */ /* 0x000ea20008000a00 */
[----:B------:R-:W-:Y:S01]  /*0180*/  ISETP.NE.U32.AND P2, PT, R3, RZ, PT ;  /* 0x000000ff0300720c */ /* 0x000fe20003f45070 */
[----:B0-----:R-:W0:Y:S02]  /*0190*/  MUFU.RCP R9, R9 ;  /* 0x0000000900097308 */ /* 0x001e240000001000 */
[----:B0-----:R-:W-:-:S06]  /*01a0*/  IADD3 R5, PT, PT, R9, 0xffffffe, RZ ;  /* 0x0ffffffe09057810 */ /* 0x001fcc0007ffe0ff */
[----:B------:R-:W0:Y:S02]  /*01b0*/  F2I.FTZ.U32.TRUNC.NTZ R5, R5 ;  /* 0x0000000500057305 */ /* 0x000e24000021f000 */
[----:B0-----:R-:W-:-:S04]  /*01c0*/  IMAD R11, R11, R5, RZ ;  /* 0x000000050b0b7224 */ /* 0x001fc800078e02ff */
[----:B------:R-:W-:Y:S01]  /*01d0*/  IMAD.HI.U32 R9, R5, R11, R4 ;  /* 0x0000000b05097227 */ /* 0x000fe200078e0004 */
[----:B------:R-:W-:-:S05]  /*01e0*/  IADD3 R4, PT, PT, R7, -R2, -R8 ;  /* 0x8000000207047210 */ /* 0x000fca0007ffe808 */
[----:B------:R-:W-:-:S05]  /*01f0*/  IMAD.HI.U32 R5, R9, R4, RZ ;  /* 0x0000000409057227 */ /* 0x000fca00078e00ff */
[----:B------:R-:W-:-:S05]  /*0200*/  IADD3 R7, PT, PT, -R5, RZ, RZ ;  /* 0x000000ff05077210 */ /* 0x000fca0007ffe1ff */
[----:B------:R-:W-:Y:S02]  /*0210*/  IMAD R4, R3, R7, R4 ;  /* 0x0000000703047224 */ /* 0x000fe400078e0204 */
[----:B-1----:R-:W-:-:S03]  /*0220*/  IMAD R7, R10, UR5, RZ ;  /* 0x000000050a077c24 */ /* 0x002fc6000f8e02ff */
[----:B------:R-:W-:-:S13]  /*0230*/  ISETP.GE.U32.AND P0, PT, R4, R3, PT ;  /* 0x000000030400720c */ /* 0x000fda0003f06070 */
[----:B------:R-:W-:Y:S01]  /*0240*/  @P0 IMAD.IADD R4, R4, 0x1, -R3 ;  /* 0x0000000104040824 */ /* 0x000fe200078e0a03 */
[----:B------:R-:W-:Y:S02]  /*0250*/  @P0 IADD3 R5, PT, PT, R5, 0x1, RZ ;  /* 0x0000000105050810 */ /* 0x000fe40007ffe0ff */
[----:B------:R-:W-:Y:S02]  /*0260*/  ISETP.GE.U32.AND P0, PT, R0, UR4, PT ;  /* 0x0000000400007c0c */ /* 0x000fe4000bf06070 */
[----:B------:R-:W-:Y:S02]  /*0270*/  ISETP.GE.U32.AND P1, PT, R4, R3, PT ;  /* 0x000000030400720c */ /* 0x000fe40003f26070 */
[----:B------:R-:W-:Y:S02]  /*0280*/  IADD3 R4, PT, PT, R3, R2, RZ ;  /* 0x0000000203047210 */ /* 0x000fe40007ffe0ff */
[----:B------:R-:W-:-:S09]  /*0290*/  ISETP.NE.AND P0, PT, R0, RZ, !P0 ;  /* 0x000000ff0000720c */ /* 0x000fd20004705270 */
[----:B------:R-:W-:Y:S02]  /*02a0*/  @P1 IADD3 R5, PT, PT, R5, 0x1, RZ ;  /* 0x0000000105051810 */ /* 0x000fe40007ffe0ff */
[----:B------:R-:W-:-:S04]  /*02b0*/  @!P2 LOP3.LUT R5, RZ, R3, RZ, 0x33, !PT ;  /* 0x00000003ff05a212 */ /* 0x000fc800078e33ff */
[----:B------:R-:W-:Y:S02]  /*02c0*/  IADD3 R5, PT, PT, R8, R5, RZ ;  /* 0x0000000508057210 */ /* 0x000fe40007ffe0ff */
[----:B------:R-:W-:Y:S02]  /*02d0*/  IADD3 R8, PT, PT, R3, R4, RZ ;  /* 0x0000000403087210 */ /* 0x000fe40007ffe0ff */
[----:B--2---:R-:W-:-:S07]  /*02e0*/  LOP3.LUT R9, R5, 0x3, RZ, 0xc0, !PT ;  /* 0x0000000305097812 */ /* 0x004fce00078ec0ff */
.L_x_9:
[----:B0-----:R-:W0:Y:S01]  /*02f0*/  LDCU UR5, c[0x0][0x390] ;  /* 0x00007200ff0577ac */ /* 0x001e220008000800 */
[----:B------:R-:W-:Y:S01]  /*0300*/  BSSY.RECONVERGENT B1, `(.L_x_0) ;  /* 0x00000c4000017945 */ /* 0x000fe20003800200 */
[----:B0-----:R-:W-:-:S05]  /*0310*/  IMAD.U32 R10, RZ, RZ, UR5 ;  /* 0x00000005ff0a7e24 */ /* 0x001fca000f8e00ff */
[----:B------:R-:W-:-:S13]  /*0320*/  ISETP.GE.U32.AND P1, PT, R0, R10, PT ;  /* 0x0000000a0000720c */ /* 0x000fda0003f26070 */
[----:B-12-4-:R-:W-:Y:S05]  /*0330*/  @P1 BRA `(.L_x_1) ;  /* 0x0000000c00001947 */ /* 0x016fea0003800000 */
[----:B------:R-:W-:Y:S01]  /*0340*/  ISETP.NE.AND P2, PT, R9, 0x3, PT ;  /* 0x000000030900780c */ /* 0x000fe20003f45270 */
[----:B------:R-:W-:Y:S01]  /*0350*/  BSSY.RECONVERGENT B0, `(.L_x_2) ;  /* 0x000005b000007945 */ /* 0x000fe20003800200 */
[C---:B------:R-:W-:Y:S02]  /*0360*/  IADD3 R11, PT, PT, R6.reuse, -0x1, RZ ;  /* 0xffffffff060b7810 */ /* 0x040fe40007ffe0ff */
[C---:B------:R-:W-:Y:S02]  /*0370*/  ISETP.GE.U32.AND P1, PT, R6.reuse, UR4, PT ;  /* 0x0000000406007c0c */ /* 0x040fe4000bf26070 */
[-C--:B------:R-:W-:Y:S01]  /*0380*/  LOP3.LUT R12, RZ, R10.reuse, RZ, 0x33, !PT ;  /* 0x0000000aff0c7212 */ /* 0x080fe200078e33ff */
[----:B------:R-:W-:Y:S01]  /*0390*/  IMAD R11, R11, R10, RZ ;  /* 0x0000000a0b0b7224 */ /* 0x000fe200078e02ff */
[----:B------:R-:W-:Y:S02]  /*03a0*/  ISETP.GT.AND P1, PT, R6, RZ, !P1 ;  /* 0x000000ff0600720c */ /* 0x000fe40004f24270 */
[----:B------:R-:W-:-:S02]  /*03b0*/  MOV R20, R0 ;  /* 0x0000000000147202 */ /* 0x000fc40000000f00 */
[----:B------:R-:W-:-:S04]  /*03c0*/  LEA R21, R10, R11, 0x1 ;  /* 0x0000000b0a157211 */ /* 0x000fc800078e08ff */
[----:B------:R-:W-:Y:S01]  /*03d0*/  IADD3 R23, PT, PT, R21, R12, RZ ;  /* 0x0000000c15177210 */ /* 0x000fe20007ffe0ff */
[----:B------:R-:W-:Y:S06]  /*03e0*/  @!P2 BRA `(.L_x_3) ;  /* 0x000000040044a947 */ /* 0x000fec0003800000 */
[----:B------:R-:W-:Y:S01]  /*03f0*/  PLOP3.LUT P2, PT, P0, P1, PT, 0x80, 0x8 ;  /* 0x000000000008781c */ /* 0x000fe20000743070 */
[----:B------:R-:W-:Y:S01]  /*0400*/  BSSY.RECONVERGENT B2, `(.L_x_4) ;  /* 0x0000018000027945 */ /* 0x000fe20003800200 */
[----:B------:R-:W-:-:S11]  /*0410*/  ISETP.NE.AND P3, PT, R9, RZ, PT ;  /* 0x000000ff0900720c */ /* 0x000fd60003f65270 */
[----:B------:R-:W-:Y:S05]  /*0420*/  @!P2 BRA `(.L_x_5) ;  /* 0x000000000054a947 */ /* 0x000fea0003800000 */
[----:B------:R-:W0:Y:S01]  /*0430*/  LDC.64 R12, c[0x0][0x380] ;  /* 0x0000e000ff0c7b82 */ /* 0x000e220000000a00 */
[C---:B------:R-:W-:Y:S01]  /*0440*/  IADD3 R19, PT, PT, R0.reuse, R11, RZ ;  /* 0x0000000b00137210 */ /* 0x040fe20007ffe0ff */
[C---:B------:R-:W-:Y:S01]  /*0450*/  IMAD.IADD R17, R0.reuse, 0x1, R21 ;  /* 0x0000000100117824 */ /* 0x040fe200078e0215 */
[----:B------:R-:W-:-:S04]  /*0460*/  IADD3 R27, PT, PT, R0, R23, RZ ;  /* 0x00000017001b7210 */ /* 0x000fc80007ffe0ff */
[----:B------:R-:W-:Y:S01]  /*0470*/  IADD3 R25, PT, PT, R27, 0x2, RZ ;  /* 0x000000021b197810 */ /* 0x000fe20007ffe0ff */
[----:B0-----:R-:W-:-:S04]  /*0480*/  IMAD.WIDE.U32 R18, R19, 0x4, R12 ;  /* 0x0000000413127825 */ /* 0x001fc800078e000c */
[--C-:B------:R-:W-:Y:S02]  /*0490*/  IMAD.WIDE.U32 R16, R17, 0x4, R12.reuse ;  /* 0x0000000411107825 */ /* 0x100fe400078e000c */
[----:B------:R-:W2:Y:S02]  /*04a0*/  LDG.E R18, desc[UR6][R18.64] ;  /* 0x0000000612127981 */ /* 0x000ea4000c1e1900 */
[--C-:B------:R-:W-:Y:S02]  /*04b0*/  IMAD.WIDE.U32 R14, R27, 0x4, R12.reuse ;  /* 0x000000041b0e7825 */ /* 0x100fe400078e000c */
[----:B------:R-:W2:Y:S02]  /*04c0*/  LDG.E R17, desc[UR6][R16.64] ;  /* 0x0000000610117981 */ /* 0x000ea4000c1e1900 */
[----:B------:R-:W-:Y:S02]  /*04d0*/  IMAD.WIDE.U32 R12, R25, 0x4, R12 ;  /* 0x00000004190c7825 */ /* 0x000fe400078e000c */
[----:B------:R-:W3:Y:S01]  /*04e0*/  LDG.E R15, desc[UR6][R14.64] ;  /* 0x000000060e0f7981 */ /* 0x000ee2000c1e1900 */
[----:B------:R-:W0:Y:S03]  /*04f0*/  LDC.64 R24, c[0x0][0x388] ;  /* 0x0000e200ff187b82 */ /* 0x000e260000000a00 */
[----:B------:R-:W4:Y:S01]  /*0500*/  LDG.E R13, desc[UR6][R12.64] ;  /* 0x000000060c0d7981 */ /* 0x000f22000c1e1900 */
[----:B------:R-:W-:-:S05]  /*0510*/  IADD3 R27, PT, PT, R27, 0x1, RZ ;  /* 0x000000011b1b7810 */ /* 0x000fca0007ffe0ff */
[----:B0-----:R-:W-:-:S04]  /*0520*/  IMAD.WIDE.U32 R24, R27, 0x4, R24 ;  /* 0x000000041b187825 */ /* 0x001fc800078e0018 */
[----:B--2---:R-:W-:-:S04]  /*0530*/  FADD R20, R18, R17 ;  /* 0x0000001112147221 */ /* 0x004fc80000000000 */
[----:B---3--:R-:W-:-:S04]  /*0540*/  FADD R20, R20, R15 ;  /* 0x0000000f14147221 */ /* 0x008fc80000000000 */
[----:B----4-:R-:W-:-:S04]  /*0550*/  FADD R20, R20, R13 ;  /* 0x0000000d14147221 */ /* 0x010fc80000000000 */
[----:B------:R-:W-:-:S05]  /*0560*/  FMUL R19, R20, 0.25 ;  /* 0x3e80000014137820 */ /* 0x000fca0000400000 */
[----:B------:R0:W-:Y:S02]  /*0570*/  STG.E desc[UR6][R24.64], R19 ;  /* 0x0000001318007986 */ /* 0x0001e4000c101906 */
.L_x_5:
[----:B------:R-:W-:Y:S05]  /*0580*/  BSYNC.RECONVERGENT B2 ;  /* 0x0000000000027941 */ /* 0x000fea0003800200 */
.L_x_4:
[----:B------:R-:W-:Y:S01]  /*0590*/  MOV R20, R2 ;  /* 0x0000000200147202 */ /* 0x000fe20000000f00 */
[----:B------:R-:W-:Y:S06]  /*05a0*/  @!P3 BRA `(.L_x_3) ;  /* 0x0000000000d4b947 */ /* 0x000fec0003800000 */
[----:B------:R-:W-:Y:S01]  /*05b0*/  ISETP.GE.U32.OR P2, PT, R2, UR4, !P1 ;  /* 0x0000000402007c0c */ /* 0x000fe2000cf46470 */
[----:B------:R-:W-:Y:S01]  /*05c0*/  BSSY.RECONVERGENT B2, `(.L_x_6) ;  /* 0x0000018000027945 */ /* 0x000fe20003800200 */
[----:B------:R-:W-:-:S11]  /*05d0*/  ISETP.NE.AND P3, PT, R9, 0x1, PT ;  /* 0x000000010900780c */ /* 0x000fd60003f65270 */
[----:B------:R-:W-:Y:S05]  /*05e0*/  @P2 BRA `(.L_x_7) ;  /* 0x0000000000542947 */ /* 0x000fea0003800000 */
[----:B------:R-:W1:Y:S01]  /*05f0*/  LDC.64 R12, c[0x0][0x380] ;  /* 0x0000e000ff0c7b82 */ /* 0x000e620000000a00 */
[C---:B0-----:R-:W-:Y:S01]  /*0600*/  IADD3 R19, PT, PT, R2.reuse, R11, RZ ;  /* 0x0000000b02137210 */ /* 0x041fe20007ffe0ff */
[C---:B------:R-:W-:Y:S01]  /*0610*/  IMAD.IADD R17, R2.reuse, 0x1, R21 ;  /* 0x0000000102117824 */ /* 0x040fe200078e0215 */
[----:B------:R-:W-:-:S04]  /*0620*/  IADD3 R27, PT, PT, R2, R23, RZ ;  /* 0x00000017021b7210 */ /* 0x000fc80007ffe0ff */
[----:B------:R-:W-:Y:S01]  /*0630*/  IADD3 R25, PT, PT, R27, 0x2, RZ ;  /* 0x000000021b197810 */ /* 0x000fe20007ffe0ff */
[----:B-1----:R-:W-:-:S04]  /*0640*/  IMAD.WIDE.U32 R18, R19, 0x4, R12 ;  /* 0x0000000413127825 */ /* 0x002fc800078e000c */
        /* <DEDUP_REMOVED lines=15> */
.L_x_7:
[----:B------:R-:W-:Y:S05]  /*0740*/  BSYNC.RECONVERGENT B2 ;  /* 0x0000000000027941 */ /* 0x000fea0003800200 */
.L_x_6:
[----:B------:R-:W-:Y:S01]  /*0750*/  MOV R20, R4 ;  /* 0x0000000400147202 */ /* 0x000fe20000000f00 */
[----:B------:R-:W-:Y:S06]  /*0760*/  @!P3 BRA `(.L_x_3) ;  /* 0x000000000064b947 */ /* 0x000fec0003800000 */
[----:B------:R-:W-:Y:S02]  /*0770*/  ISETP.GE.U32.OR P2, PT, R4, UR4, !P1 ;  /* 0x0000000404007c0c */ /* 0x000fe4000cf46470 */
[----:B------:R-:W-:-:S11]  /*0780*/  MOV R20, R8 ;  /* 0x0000000800147202 */ /* 0x000fd60000000f00 */
[----:B------:R-:W-:Y:S05]  /*0790*/  @P2 BRA `(.L_x_3) ;  /* 0x0000000000582947 */ /* 0x000fea0003800000 */
[----:B------:R-:W2:Y:S01]  /*07a0*/  LDC.64 R12, c[0x0][0x380] ;  /* 0x0000e000ff0c7b82 */ /* 0x000ea20000000a00 */
[C---:B------:R-:W-:Y:S01]  /*07b0*/  IADD3 R17, PT, PT, R4.reuse, R21, RZ ;  /* 0x0000001504117210 */ /* 0x040fe20007ffe0ff */
[C---:B01----:R-:W-:Y:S01]  /*07c0*/  IMAD.IADD R19, R4.reuse, 0x1, R11 ;  /* 0x0000000104137824 */ /* 0x043fe200078e020b */
[----:B------:R-:W-:-:S04]  /*07d0*/  IADD3 R27, PT, PT, R4, R23, RZ ;  /* 0x00000017041b7210 */ /* 0x000fc80007ffe0ff */
[----:B------:R-:W-:Y:S01]  /*07e0*/  IADD3 R25, PT, PT, R27, 0x2, RZ ;  /* 0x000000021b197810 */ /* 0x000fe20007ffe0ff */
[----:B--2---:R-:W-:-:S04]  /*07f0*/  IMAD.WIDE.U32 R18, R19, 0x4, R12 ;  /* 0x0000000413127825 */ /* 0x004fc800078e000c */
        /* <DEDUP_REMOVED lines=13> */
[----:B------:R-:W-:Y:S01]  /*08d0*/  FMUL R19, R20, 0.25 ;  /* 0x3e80000014137820 */ /* 0x000fe20000400000 */
[----:B------:R-:W-:-:S04]  /*08e0*/  MOV R20, R8 ;  /* 0x0000000800147202 */ /* 0x000fc80000000f00 */
[----:B------:R2:W-:Y:S03]  /*08f0*/  STG.E desc[UR6][R24.64], R19 ;  /* 0x0000001318007986 */ /* 0x0005e6000c101906 */
.L_x_3:
[----:B------:R-:W-:Y:S05]  /*0900*/  BSYNC.RECONVERGENT B0 ;  /* 0x0000000000007941 */ /* 0x000fea0003800200 */
.L_x_2:
[----:B------:R-:W-:-:S13]  /*0910*/  ISETP.GE.U32.AND P2, PT, R5, 0x3, PT ;  /* 0x000000030500780c */ /* 0x000fda0003f46070 */
[----:B------:R-:W-:Y:S05]  /*0920*/  @!P2 BRA `(.L_x_1) ;  /* 0x000000040084a947 */ /* 0x000fea0003800000 */
[----:B------:R-:W3:Y:S02]  /*0930*/  LDC R10, c[0x0][0x390] ;  /* 0x0000e400ff0a7b82 */ /* 0x000ee40000000800 */
.L_x_8:
[C---:B------:R-:W-:Y:S01]  /*0940*/  ISETP.GE.U32.AND P2, PT, R20.reuse, UR4, PT ;  /* 0x0000000414007c0c */ /* 0x040fe2000bf46070 */
[----:B----4-:R-:W4:Y:S03]  /*0950*/  LDC.64 R12, c[0x0][0x380] ;  /* 0x0000e000ff0c7b82 */ /* 0x010f260000000a00 */
[----:B------:R-:W-:-:S04]  /*0960*/  ISETP.NE.AND P2, PT, R20, RZ, !P2 ;  /* 0x000000ff1400720c */ /* 0x000fc80005745270 */
[----:B------:R-:W-:Y:S01]  /*0970*/  PLOP3.LUT P2, PT, P2, P1, PT, 0x80, 0x8 ;  /* 0x000000000008781c */ /* 0x000fe20001743070 */
[----:B012---:R-:W0:-:S12]  /*0980*/  LDC.64 R18, c[0x0][0x388] ;  /* 0x0000e200ff127b82 */ /* 0x007e180000000a00 */
[-C--:B------:R-:W-:Y:S01]  /*0990*/  @P2 IADD3 R17, PT, PT, R21, R20.reuse, RZ ;  /* 0x0000001415112210 */ /* 0x080fe20007ffe0ff */
[----:B------:R-:W-:Y:S01]  /*09a0*/  @P2 IMAD.IADD R25, R11, 0x1, R20 ;  /* 0x000000010b192824 */ /* 0x000fe200078e0214 */
[----:B------:R-:W-:-:S03]  /*09b0*/  @P2 IADD3 R29, PT, PT, R23, R20, RZ ;  /* 0x00000014171d2210 */ /* 0x000fc60007ffe0ff */
[----:B----4-:R-:W-:Y:S01]  /*09c0*/  @P2 IMAD.WIDE.U32 R24, R25, 0x4, R12 ;  /* 0x0000000419182825 */ /* 0x010fe200078e000c */
[----:B------:R-:W-:-:S03]  /*09d0*/  @P2 IADD3 R27, PT, PT, R29, 0x2, RZ ;  /* 0x000000021d1b2810 */ /* 0x000fc60007ffe0ff */
[--C-:B------:R-:W-:Y:S02]  /*09e0*/  @P2 IMAD.WIDE.U32 R16, R17, 0x4, R12.reuse ;  /* 0x0000000411102825 */ /* 0x100fe400078e000c */
[----:B------:R1:W2:Y:S02]  /*09f0*/  @P2 LDG.E R24, desc[UR6][R24.64] ;  /* 0x0000000618182981 */ /* 0x0002a4000c1e1900 */
[--C-:B------:R-:W-:Y:S02]  /*0a00*/  @P2 IMAD.WIDE.U32 R14, R29, 0x4, R12.reuse ;  /* 0x000000041d0e2825 */ /* 0x100fe400078e000c */
[----:B------:R-:W2:Y:S02]  /*0a10*/  @P2 LDG.E R17, desc[UR6][R16.64] ;  /* 0x0000000610112981 */ /* 0x000ea4000c1e1900 */
[----:B------:R-:W-:Y:S02]  /*0a20*/  @P2 IMAD.WIDE.U32 R26, R27, 0x4, R12 ;  /* 0x000000041b1a2825 */ /* 0x000fe400078e000c */
[----:B------:R-:W4:Y:S01]  /*0a30*/  @P2 LDG.E R15, desc[UR6][R14.64] ;  /* 0x000000060e0f2981 */ /* 0x000f22000c1e1900 */
[----:B------:R-:W5:Y:S03]  /*0a40*/  LDC.64 R12, c[0x0][0x380] ;  /* 0x0000e000ff0c7b82 */ /* 0x000f660000000a00 */
[----:B------:R-:W3:Y:S01]  /*0a50*/  @P2 LDG.E R27, desc[UR6][R26.64] ;  /* 0x000000061a1b2981 */ /* 0x000ee2000c1e1900 */
[----:B------:R-:W-:-:S02]  /*0a60*/  IADD3 R20, PT, PT, R3, R20, RZ ;  /* 0x0000001403147210 */ /* 0x000fc40007ffe0ff */
[----:B------:R-:W-:Y:S02]  /*0a70*/  @P2 IADD3 R29, PT, PT, R29, 0x1, RZ ;  /* 0x000000011d1d2810 */ /* 0x000fe40007ffe0ff */
[----:B------:R-:W-:-:S03]  /*0a80*/  ISETP.GE.U32.OR P3, PT, R20, UR4, !P1 ;  /* 0x0000000414007c0c */ /* 0x000fc6000cf66470 */
[----:B0-----:R-:W-:-:S10]  /*0a90*/  @P2 IMAD.WIDE.U32 R18, R29, 0x4, R18 ;  /* 0x000000041d122825 */ /* 0x001fd400078e0012 */
[----:B------:R-:W-:-:S04]  /*0aa0*/  @!P3 IADD3 R29, PT, PT, R23, R20, RZ ;  /* 0x00000014171db210 */ /* 0x000fc80007ffe0ff */
[----:B-1----:R-:W-:Y:S01]  /*0ab0*/  @!P3 IADD3 R25, PT, PT, R29, 0x2, RZ ;  /* 0x000000021d19b810 */ /* 0x002fe20007ffe0ff */
[----:B--2---:R-:W-:Y:S01]  /*0ac0*/  @P2 FADD R22, R24, R17 ;  /* 0x0000001118162221 */ /* 0x004fe20000000000 */
[----:B------:R-:W-:-:S03]  /*0ad0*/  @!P3 IMAD.IADD R17, R11, 0x1, R20 ;  /* 0x000000010b11b824 */ /* 0x000fc600078e0214 */
[----:B----4-:R-:W-:Y:S01]  /*0ae0*/  @P2 FADD R22, R22, R15 ;  /* 0x0000000f16162221 */ /* 0x010fe20000000000 */
[----:B------:R-:W-:Y:S01]  /*0af0*/  @!P3 IADD3 R15, PT, PT, R21, R20, RZ ;  /* 0x00000014150fb210 */ /* 0x000fe20007ffe0ff */
[----:B-----5:R-:W-:-:S04]  /*0b00*/  @!P3 IMAD.WIDE.U32 R16, R17, 0x4, R12 ;  /* 0x000000041110b825 */ /* 0x020fc800078e000c */
[----:B---3--:R-:W-:Y:S01]  /*0b10*/  @P2 FADD R22, R22, R27 ;  /* 0x0000001b16162221 */ /* 0x008fe20000000000 */
[----:B------:R-:W-:-:S04]  /*0b20*/  @!P3 IMAD.WIDE.U32 R14, R15, 0x4, R12 ;  /* 0x000000040f0eb825 */ /* 0x000fc800078e000c */
[----:B------:R-:W-:Y:S01]  /*0b30*/  @P2 FMUL R22, R22, 0.25 ;  /* 0x3e80000016162820 */ /* 0x000fe20000400000 */
[----:B------:R-:W-:-:S04]  /*0b40*/  @!P3 IMAD.WIDE.U32 R26, R29, 0x4, R12 ;  /* 0x000000041d1ab825 */ /* 0x000fc800078e000c */
[----:B------:R0:W-:Y:S01]  /*0b50*/  @P2 STG.E desc[UR6][R18.64], R22 ;  /* 0x0000001612002986 */ /* 0x0001e2000c101906 */
[----:B------:R-:W-:Y:S02]  /*0b60*/  @!P3 IMAD.WIDE.U32 R12, R25, 0x4, R12 ;  /* 0x00000004190cb825 */ /* 0x000fe400078e000c */
[----:B------:R-:W1:Y:S01]  /*0b70*/  LDC.64 R24, c[0x0][0x388] ;  /* 0x0000e200ff187b82 */ /* 0x000e620000000a00 */
[----:B------:R-:W2:Y:S04]  /*0b80*/  @!P3 LDG.E R16, desc[UR6][R16.64] ;  /* 0x000000061010b981 */ /* 0x000ea8000c1e1900 */
[----:B------:R-:W2:Y:S04]  /*0b90*/  @!P3 LDG.E R15, desc[UR6][R14.64] ;  /* 0x000000060e0fb981 */ /* 0x000ea8000c1e1900 */
[----:B------:R-:W3:Y:S04]  /*0ba0*/  @!P3 LDG.E R27, desc[UR6][R26.64] ;  /* 0x000000061a1bb981 */ /* 0x000ee8000c1e1900 */
[----:B------:R4:W5:Y:S01]  /*0bb0*/  @!P3 LDG.E R28, desc[UR6][R12.64] ;  /* 0x000000060c1cb981 */ /* 0x000962000c1e1900 */
[----:B------:R-:W-:-:S02]  /*0bc0*/  IADD3 R20, PT, PT, R3, R20, RZ ;  /* 0x0000001403147210 */ /* 0x000fc40007ffe0ff */
[----:B------:R-:W-:Y:S02]  /*0bd0*/  @!P3 IADD3 R29, PT, PT, R29, 0x1, RZ ;  /* 0x000000011d1db810 */ /* 0x000fe40007ffe0ff */
[----:B------:R-:W-:Y:S01]  /*0be0*/  ISETP.GE.U32.OR P2, PT, R20, UR4, !P1 ;  /* 0x0000000414007c0c */ /* 0x000fe2000cf46470 */
[----:B----4-:R-:W4:-:S12]  /*0bf0*/  LDC.64 R12, c[0x0][0x380] ;  /* 0x0000e000ff0c7b82 */ /* 0x010f180000000a00 */
[-C--:B0-----:R-:W-:Y:S01]  /*0c00*/  @!P2 IADD3 R19, PT, PT, R21, R20.reuse, RZ ;  /* 0x000000141513a210 */ /* 0x081fe20007ffe0ff */
[----:B------:R-:W-:Y:S02]  /*0c10*/  @!P2 IMAD.IADD R17, R11, 0x1, R20 ;  /* 0x000000010b11a824 */ /* 0x000fe400078e0214 */
[----:B--2---:R-:W-:Y:S01]  /*0c20*/  @!P3 FADD R18, R16, R15 ;  /* 0x0000000f1012b221 */ /* 0x004fe20000000000 */
[----:B-1----:R-:W-:Y:S01]  /*0c30*/  @!P3 IMAD.WIDE.U32 R14, R29, 0x4, R24 ;  /* 0x000000041d0eb825 */ /* 0x002fe200078e0018 */
[----:B------:R-:W-:-:S03]  /*0c40*/  @!P2 IADD3 R29, PT, PT, R23, R20, RZ ;  /* 0x00000014171da210 */ /* 0x000fc60007ffe0ff */
[----:B---3--:R-:W-:Y:S01]  /*0c50*/  @!P3 FADD R18, R18, R27 ;  /* 0x0000001b1212b221 */ /* 0x008fe20000000000 */
[----:B----4-:R-:W-:Y:S01]  /*0c60*/  @!P2 IMAD.WIDE.U32 R16, R17, 0x4, R12 ;  /* 0x000000041110a825 */ /* 0x010fe200078e000c */
[----:B------:R-:W-:-:S03]  /*0c70*/  @!P2 IADD3 R27, PT, PT, R29, 0x2, RZ ;  /* 0x000000021d1ba810 */ /* 0x000fc60007ffe0ff */
[----:B-----5:R-:W-:-:S04]  /*0c80*/  @!P3 FADD R18, R18, R28 ;  /* 0x0000001c1212b221 */ /* 0x020fc80000000000 */
[----:B------:R-:W-:Y:S01]  /*0c90*/  @!P3 FMUL R22, R18, 0.25 ;  /* 0x3e8000001216b820 */ /* 0x000fe20000400000 */
[----:B------:R-:W-:-:S04]  /*0ca0*/  @!P2 IMAD.WIDE.U32 R18, R19, 0x4, R12 ;  /* 0x000000041312a825 */ /* 0x000fc800078e000c */
[--C-:B------:R-:W-:Y:S01]  /*0cb0*/  @!P2 IMAD.WIDE.U32 R24, R29, 0x4, R12.reuse ;  /* 0x000000041d18a825 */ /* 0x100fe200078e000c */
[----:B------:R0:W-:Y:S04]  /*0cc0*/  @!P3 STG.E desc[UR6][R14.64], R22 ;  /* 0x000000160e00b986 */ /* 0x0001e8000c101906 */
[----:B------:R-:W2:Y:S01]  /*0cd0*/  @!P2 LDG.E R16, desc[UR6][R16.64] ;  /* 0x000000061010a981 */ /* 0x000ea2000c1e1900 */
[----:B------:R-:W-:Y:S02]  /*0ce0*/  @!P2 IMAD.WIDE.U32 R12, R27, 0x4, R12 ;  /* 0x000000041b0ca825 */ /* 0x000fe400078e000c */
[----:B------:R-:W1:Y:S01]  /*0cf0*/  LDC.64 R26, c[0x0][0x388] ;  /* 0x0000e200ff1a7b82 */ /* 0x000e620000000a00 */
[----:B------:R-:W2:Y:S04]  /*0d00*/  @!P2 LDG.E R19, desc[UR6][R18.64] ;  /* 0x000000061213a981 */ /* 0x000ea8000c1e1900 */
[----:B------:R-:W3:Y:S04]  /*0d10*/  @!P2 LDG.E R25, desc[UR6][R24.64] ;  /* 0x000000061819a981 */ /* 0x000ee8000c1e1900 */
[----:B------:R4:W5:Y:S01]  /*0d20*/  @!P2 LDG.E R28, desc[UR6][R12.64] ;  /* 0x000000060c1ca981 */ /* 0x000962000c1e1900 */
[----:B------:R-:W-:-:S02]  /*0d30*/  IADD3 R20, PT, PT, R3, R20, RZ ;  /* 0x0000001403147210 */ /* 0x000fc40007ffe0ff */
[----:B0-----:R-:W-:Y:S02]  /*0d40*/  @!P2 IADD3 R15, PT, PT, R29, 0x1, RZ ;  /* 0x000000011d0fa810 */ /* 0x001fe40007ffe0ff */
[----:B------:R-:W-:Y:S01]  /*0d50*/  ISETP.GE.U32.OR P3, PT, R20, UR4, !P1 ;  /* 0x0000000414007c0c */ /* 0x000fe2000cf66470 */
[----:B----4-:R-:W0:-:S12]  /*0d60*/  LDC.64 R12, c[0x0][0x380] ;  /* 0x0000e000ff0c7b82 */ /* 0x010e180000000a00 */
[----:B------:R-:W-:Y:S01]  /*0d70*/  @!P3 IMAD.IADD R17, R11, 0x1, R20 ;  /* 0x000000010b11b824 */ /* 0x000fe200078e0214 */
[-C--:B------:R-:W-:Y:S01]  /*0d80*/  @!P3 IADD3 R29, PT, PT, R23, R20.reuse, RZ ;  /* 0x00000014171db210 */ /* 0x080fe20007ffe0ff */
[----:B--2---:R-:W-:Y:S01]  /*0d90*/  @!P2 FADD R14, R16, R19 ;  /* 0x00000013100ea221 */ /* 0x004fe20000000000 */
[----:B------:R-:W-:Y:S01]  /*0da0*/  @!P3 IADD3 R19, PT, PT, R21, R20, RZ ;  /* 0x000000141513b210 */ /* 0x000fe20007ffe0ff */
[----:B0-----:R-:W-:-:S04]  /*0db0*/  @!P3 IMAD.WIDE.U32 R16, R17, 0x4, R12 ;  /* 0x000000041110b825 */ /* 0x001fc800078e000c */
[----:B---3--:R-:W-:Y:S01]  /*0dc0*/  @!P2 FADD R14, R14, R25 ;  /* 0x000000190e0ea221 */ /* 0x008fe20000000000 */
[----:B------:R-:W-:-:S04]  /*0dd0*/  @!P3 IMAD.WIDE.U32 R18, R19, 0x4, R12 ;  /* 0x000000041312b825 */ /* 0x000fc800078e000c */
[----:B-----5:R-:W-:Y:S01]  /*0de0*/  @!P2 FADD R28, R14, R28 ;  /* 0x0000001c0e1ca221 */ /* 0x020fe20000000000 */
[----:B-1----:R-:W-:Y:S01]  /*0df0*/  @!P2 IMAD.WIDE.U32 R14, R15, 0x4, R26 ;  /* 0x000000040f0ea825 */ /* 0x002fe200078e001a */
[----:B------:R-:W-:-:S03]  /*0e00*/  @!P3 IADD3 R27, PT, PT, R29, 0x2, RZ ;  /* 0x000000021d1bb810 */ /* 0x000fc60007ffe0ff */
[----:B------:R-:W-:Y:S01]  /*0e10*/  @!P2 FMUL R28, R28, 0.25 ;  /* 0x3e8000001c1ca820 */ /* 0x000fe20000400000 */
[----:B------:R-:W-:-:S04]  /*0e20*/  @!P3 IMAD.WIDE.U32 R24, R29, 0x4, R12 ;  /* 0x000000041d18b825 */ /* 0x000fc800078e000c */
[----:B------:R0:W-:Y:S01]  /*0e30*/  @!P2 STG.E desc[UR6][R14.64], R28 ;  /* 0x0000001c0e00a986 */ /* 0x0001e2000c101906 */
[----:B------:R-:W-:Y:S02]  /*0e40*/  @!P3 IMAD.WIDE.U32 R12, R27, 0x4, R12 ;  /* 0x000000041b0cb825 */ /* 0x000fe400078e000c */
[----:B------:R-:W1:Y:S01]  /*0e50*/  LDC.64 R26, c[0x0][0x388] ;  /* 0x0000e200ff1a7b82 */ /* 0x000e620000000a00 */
[----:B------:R-:W2:Y:S04]  /*0e60*/  @!P3 LDG.E R16, desc[UR6][R16.64] ;  /* 0x000000061010b981 */ /* 0x000ea8000c1e1900 */
[----:B------:R-:W2:Y:S04]  /*0e70*/  @!P3 LDG.E R19, desc[UR6][R18.64] ;  /* 0x000000061213b981 */ /* 0x000ea8000c1e1900 */
[----:B------:R-:W3:Y:S04]  /*0e80*/  @!P3 LDG.E R25, desc[UR6][R24.64] ;  /* 0x000000061819b981 */ /* 0x000ee8000c1e1900 */
[----:B------:R-:W4:Y:S01]  /*0e90*/  @!P3 LDG.E R13, desc[UR6][R12.64] ;  /* 0x000000060c0db981 */ /* 0x000f22000c1e1900 */
[----:B------:R-:W-:-:S02]  /*0ea0*/  @!P3 IADD3 R29, PT, PT, R29, 0x1, RZ ;  /* 0x000000011d1db810 */ /* 0x000fc40007ffe0ff */
[----:B------:R-:W-:-:S04]  /*0eb0*/  IADD3 R20, PT, PT, R3, R20, RZ ;  /* 0x0000001403147210 */ /* 0x000fc80007ffe0ff */
[----:B------:R-:W-:Y:S01]  /*0ec0*/  ISETP.GE.U32.AND P2, PT, R20, R10, PT ;  /* 0x0000000a1400720c */ /* 0x000fe20003f46070 */
[----:B-1----:R-:W-:-:S04]  /*0ed0*/  @!P3 IMAD.WIDE.U32 R26, R29, 0x4, R26 ;  /* 0x000000041d1ab825 */ /* 0x002fc800078e001a */
[----:B--2---:R-:W-:-:S04]  /*0ee0*/  @!P3 FADD R22, R16, R19 ;  /* 0x000000131016b221 */ /* 0x004fc80000000000 */
[----:B---3--:R-:W-:-:S04]  /*0ef0*/  @!P3 FADD R22, R22, R25 ;  /* 0x000000191616b221 */ /* 0x008fc80000000000 */
[----:B----4-:R-:W-:-:S04]  /*0f00*/  @!P3 FADD R22, R22, R13 ;  /* 0x0000000d1616b221 */ /* 0x010fc80000000000 */
[----:B0-----:R-:W-:-:S05]  /*0f10*/  @!P3 FMUL R15, R22, 0.25 ;  /* 0x3e800000160fb820 */ /* 0x001fca0000400000 */
[----:B------:R4:W-:Y:S01]  /*0f20*/  @!P3 STG.E desc[UR6][R26.64], R15 ;  /* 0x0000000f1a00b986 */ /* 0x0009e2000c101906 */
[----:B------:R-:W-:Y:S05]  /*0f30*/  @!P2 BRA `(.L_x_8) ;  /* 0xfffffff80080a947 */ /* 0x000fea000383ffff */
.L_x_1:
[----:B------:R-:W-:Y:S05]  /*0f40*/  BSYNC.RECONVERGENT B1 ;  /* 0x0000000000017941 */ /* 0x000fea0003800200 */
.L_x_0:
[----:B------:R-:W-:-:S04]  /*0f50*/  IADD3 R6, PT, PT, R7, R6, RZ ;  /* 0x0000000607067210 */ /* 0x000fc80007ffe0ff */
[----:B------:R-:W-:-:S13]  /*0f60*/  ISETP.GE.U32.AND P1, PT, R6, R10, PT ;  /* 0x0000000a0600720c */ /* 0x000fda0003f26070 */
[----:B------:R-:W-:Y:S05]  /*0f70*/  @!P1 BRA `(.L_x_9) ;  /* 0xfffffff000dc9947 */ /* 0x000fea000383ffff */
[----:B------:R-:W-:Y:S05]  /*0f80*/  EXIT ;  /* 0x000000000000794d */ /* 0x000fea0003800000 */
.L_x_10:
[----:B------:R-:W-:-:S00]  /*0f90*/  BRA `(.L_x_10) ;  /* 0xfffffffc00fc7947 */ /* 0x000fc0000383ffff */
[----:B------:R-:W-:-:S00]  /*0fa0*/  NOP ;  /* 0x0000000000007918 */ /* 0x000fc00000000000 */
        /* <DEDUP_REMOVED lines=13> */
.L_x_11:


//--------------------- .nv.shared.reserved.0     --------------------------
	.section	.nv.shared.reserved.0,"aw",@nobits
	.weak		__nv_reservedSMEM_offset_0_alias
	.size		__nv_reservedSMEM_offset_0_alias, 0, 64
	.other		__nv_reservedSMEM_offset_0_alias,@"STO_CUDA_RESERVED_SHARED STV_DEFAULT"
__nv_reservedSMEM_offset_0_alias:
	.zero		0
	.zero		64


//--------------------- .nv.constant0._Z11heat_kernelPfS_j --------------------------
	.section	.nv.constant0._Z11heat_kernelPfS_j,"a",@progbits
	.sectionflags	@""
	.align	4
.nv.constant0._Z11heat_kernelPfS_j:
	.zero		916


//--------------------- SYMBOLS --------------------------

	.type		.nv.reservedSmem.offset0,@object
	.size		.nv.reservedSmem.offset0,0x4
